//
// Generated by NVIDIA NVVM Compiler
//
// Compiler Build ID: CL-36424714
// Cuda compilation tools, release 13.0, V13.0.88
// Based on NVVM 20.0.0
//

.version 9.0
.target sm_100
.address_size 64

	// .globl	_Z10cuda_dgemmiPfS_S_

.visible .entry _Z10cuda_dgemmiPfS_S_(
	.param .u32 _Z10cuda_dgemmiPfS_S__param_0,
	.param .u64 .ptr .align 1 _Z10cuda_dgemmiPfS_S__param_1,
	.param .u64 .ptr .align 1 _Z10cuda_dgemmiPfS_S__param_2,
	.param .u64 .ptr .align 1 _Z10cuda_dgemmiPfS_S__param_3
)
{
	.reg .pred 	%p<10>;
	.reg .b32 	%r<43>;
	.reg .b32 	%f<67>;
	.reg .b64 	%rd<60>;

	ld.param.u32 	%r18, [_Z10cuda_dgemmiPfS_S__param_0];
	ld.param.u64 	%rd13, [_Z10cuda_dgemmiPfS_S__param_1];
	ld.param.u64 	%rd14, [_Z10cuda_dgemmiPfS_S__param_2];
	cvta.to.global.u64 	%rd1, %rd14;
	cvta.to.global.u64 	%rd2, %rd13;
	mov.u32 	%r19, %ctaid.x;
	mov.u32 	%r20, %ntid.x;
	mov.u32 	%r21, %tid.x;
	mad.lo.s32 	%r1, %r19, %r20, %r21;
	mov.u32 	%r22, %ctaid.y;
	mov.u32 	%r23, %ntid.y;
	mov.u32 	%r24, %tid.y;
	mad.lo.s32 	%r25, %r22, %r23, %r24;
	max.s32 	%r26, %r1, %r25;
	setp.ge.s32 	%p1, %r26, %r18;
	@%p1 bra 	$L__BB0_13;
	mul.lo.s32 	%r3, %r18, %r25;
	and.b32  	%r4, %r18, 7;
	setp.lt.u32 	%p2, %r18, 8;
	mov.f32 	%f66, 0f00000000;
	mov.b32 	%r41, 0;
	@%p2 bra 	$L__BB0_4;
	and.b32  	%r28, %r18, 2147483640;
	neg.s32 	%r39, %r28;
	mul.wide.s32 	%rd3, %r18, 28;
	mul.wide.s32 	%rd4, %r18, 24;
	mul.wide.s32 	%rd5, %r18, 20;
	mul.wide.s32 	%rd6, %r18, 16;
	mul.wide.s32 	%rd7, %r18, 12;
	mul.wide.s32 	%rd8, %r18, 8;
	mul.wide.u32 	%rd15, %r3, 4;
	add.s64 	%rd16, %rd15, %rd1;
	add.s64 	%rd59, %rd16, 16;
	mov.f32 	%f66, 0f00000000;
	mov.u32 	%r38, %r1;
$L__BB0_3:
	.pragma "nounroll";
	and.b32  	%r41, %r18, 2147483640;
	mul.wide.s32 	%rd17, %r38, 4;
	add.s64 	%rd18, %rd2, %rd17;
	ld.global.f32 	%f16, [%rd18];
	ld.global.f32 	%f17, [%rd59+-16];
	fma.rn.f32 	%f18, %f16, %f17, %f66;
	mul.wide.s32 	%rd19, %r18, 4;
	add.s64 	%rd20, %rd18, %rd19;
	ld.global.f32 	%f19, [%rd20];
	ld.global.f32 	%f20, [%rd59+-12];
	fma.rn.f32 	%f21, %f19, %f20, %f18;
	add.s64 	%rd21, %rd18, %rd8;
	ld.global.f32 	%f22, [%rd21];
	ld.global.f32 	%f23, [%rd59+-8];
	fma.rn.f32 	%f24, %f22, %f23, %f21;
	add.s64 	%rd22, %rd18, %rd7;
	ld.global.f32 	%f25, [%rd22];
	ld.global.f32 	%f26, [%rd59+-4];
	fma.rn.f32 	%f27, %f25, %f26, %f24;
	add.s64 	%rd23, %rd18, %rd6;
	ld.global.f32 	%f28, [%rd23];
	ld.global.f32 	%f29, [%rd59];
	fma.rn.f32 	%f30, %f28, %f29, %f27;
	add.s64 	%rd24, %rd18, %rd5;
	ld.global.f32 	%f31, [%rd24];
	ld.global.f32 	%f32, [%rd59+4];
	fma.rn.f32 	%f33, %f31, %f32, %f30;
	add.s64 	%rd25, %rd18, %rd4;
	ld.global.f32 	%f34, [%rd25];
	ld.global.f32 	%f35, [%rd59+8];
	fma.rn.f32 	%f36, %f34, %f35, %f33;
	add.s64 	%rd26, %rd18, %rd3;
	ld.global.f32 	%f37, [%rd26];
	ld.global.f32 	%f38, [%rd59+12];
	fma.rn.f32 	%f66, %f37, %f38, %f36;
	add.s32 	%r39, %r39, 8;
	shl.b32 	%r29, %r18, 3;
	add.s32 	%r38, %r38, %r29;
	add.s64 	%rd59, %rd59, 32;
	setp.ne.s32 	%p3, %r39, 0;
	@%p3 bra 	$L__BB0_3;
$L__BB0_4:
	setp.eq.s32 	%p4, %r4, 0;
	@%p4 bra 	$L__BB0_12;
	and.b32  	%r12, %r18, 3;
	setp.lt.u32 	%p5, %r4, 4;
	@%p5 bra 	$L__BB0_7;
	mad.lo.s32 	%r30, %r41, %r18, %r1;
	mul.wide.s32 	%rd27, %r30, 4;
	add.s64 	%rd28, %rd2, %rd27;
	ld.global.f32 	%f40, [%rd28];
	add.s32 	%r31, %r41, %r3;
	mul.wide.u32 	%rd29, %r31, 4;
	add.s64 	%rd30, %rd1, %rd29;
	ld.global.f32 	%f41, [%rd30];
	fma.rn.f32 	%f42, %f40, %f41, %f66;
	mul.wide.s32 	%rd31, %r18, 4;
	add.s64 	%rd32, %rd28, %rd31;
	ld.global.f32 	%f43, [%rd32];
	cvt.u64.u32 	%rd33, %r3;
	cvt.u64.u32 	%rd34, %r41;
	add.s64 	%rd35, %rd34, %rd33;
	shl.b64 	%rd36, %rd35, 2;
	add.s64 	%rd37, %rd1, %rd36;
	ld.global.f32 	%f44, [%rd37+4];
	fma.rn.f32 	%f45, %f43, %f44, %f42;
	add.s64 	%rd38, %rd32, %rd31;
	ld.global.f32 	%f46, [%rd38];
	ld.global.f32 	%f47, [%rd37+8];
	fma.rn.f32 	%f48, %f46, %f47, %f45;
	add.s64 	%rd39, %rd38, %rd31;
	ld.global.f32 	%f49, [%rd39];
	ld.global.f32 	%f50, [%rd37+12];
	fma.rn.f32 	%f66, %f49, %f50, %f48;
	add.s32 	%r41, %r41, 4;
$L__BB0_7:
	setp.eq.s32 	%p6, %r12, 0;
	@%p6 bra 	$L__BB0_12;
	setp.eq.s32 	%p7, %r12, 1;
	@%p7 bra 	$L__BB0_10;
	mad.lo.s32 	%r32, %r41, %r18, %r1;
	mul.wide.s32 	%rd40, %r32, 4;
	add.s64 	%rd41, %rd2, %rd40;
	ld.global.f32 	%f52, [%rd41];
	add.s32 	%r33, %r41, %r3;
	mul.wide.u32 	%rd42, %r33, 4;
	add.s64 	%rd43, %rd1, %rd42;
	ld.global.f32 	%f53, [%rd43];
	fma.rn.f32 	%f54, %f52, %f53, %f66;
	mul.wide.s32 	%rd44, %r18, 4;
	add.s64 	%rd45, %rd41, %rd44;
	ld.global.f32 	%f55, [%rd45];
	cvt.u64.u32 	%rd46, %r3;
	cvt.u64.u32 	%rd47, %r41;
	add.s64 	%rd48, %rd47, %rd46;
	shl.b64 	%rd49, %rd48, 2;
	add.s64 	%rd50, %rd1, %rd49;
	ld.global.f32 	%f56, [%rd50+4];
	fma.rn.f32 	%f66, %f55, %f56, %f54;
	add.s32 	%r41, %r41, 2;
$L__BB0_10:
	and.b32  	%r34, %r18, 1;
	setp.eq.b32 	%p8, %r34, 1;
	not.pred 	%p9, %p8;
	@%p9 bra 	$L__BB0_12;
	mad.lo.s32 	%r35, %r41, %r18, %r1;
	mul.wide.s32 	%rd51, %r35, 4;
	add.s64 	%rd52, %rd2, %rd51;
	ld.global.f32 	%f57, [%rd52];
	add.s32 	%r36, %r41, %r3;
	mul.wide.u32 	%rd53, %r36, 4;
	add.s64 	%rd54, %rd1, %rd53;
	ld.global.f32 	%f58, [%rd54];
	fma.rn.f32 	%f66, %f57, %f58, %f66;
$L__BB0_12:
	ld.param.u64 	%rd58, [_Z10cuda_dgemmiPfS_S__param_3];
	add.s32 	%r37, %r3, %r1;
	cvta.to.global.u64 	%rd55, %rd58;
	mul.wide.s32 	%rd56, %r37, 4;
	add.s64 	%rd57, %rd55, %rd56;
	st.global.f32 	[%rd57], %f66;
$L__BB0_13:
	ret;

}
	// .globl	_Z15cuda_dgemmAsynciPfS_S_i
.visible .entry _Z15cuda_dgemmAsynciPfS_S_i(
	.param .u32 _Z15cuda_dgemmAsynciPfS_S_i_param_0,
	.param .u64 .ptr .align 1 _Z15cuda_dgemmAsynciPfS_S_i_param_1,
	.param .u64 .ptr .align 1 _Z15cuda_dgemmAsynciPfS_S_i_param_2,
	.param .u64 .ptr .align 1 _Z15cuda_dgemmAsynciPfS_S_i_param_3,
	.param .u32 _Z15cuda_dgemmAsynciPfS_S_i_param_4
)
{
	.reg .pred 	%p<12>;
	.reg .b32 	%r<44>;
	.reg .b32 	%f<67>;
	.reg .b64 	%rd<46>;

	ld.param.u32 	%r20, [_Z15cuda_dgemmAsynciPfS_S_i_param_0];
	ld.param.u64 	%rd10, [_Z15cuda_dgemmAsynciPfS_S_i_param_1];
	ld.param.u64 	%rd11, [_Z15cuda_dgemmAsynciPfS_S_i_param_2];
	ld.param.u32 	%r21, [_Z15cuda_dgemmAsynciPfS_S_i_param_4];
	cvta.to.global.u64 	%rd1, %rd11;
	cvta.to.global.u64 	%rd2, %rd10;
	mov.u32 	%r22, %ctaid.x;
	mov.u32 	%r23, %ntid.x;
	mov.u32 	%r24, %tid.x;
	mad.lo.s32 	%r25, %r22, %r23, %r24;
	add.s32 	%r1, %r25, %r21;
	div.s32 	%r2, %r1, %r20;
	setp.ge.s32 	%p1, %r2, %r20;
	setp.lt.s32 	%p2, %r20, 0;
	or.pred  	%p3, %p2, %p1;
	@%p3 bra 	$L__BB1_13;
	rem.s32 	%r27, %r1, %r20;
	mul.lo.s32 	%r3, %r27, %r20;
	max.u32 	%r4, %r20, 1;
	setp.lt.u32 	%p4, %r20, 8;
	mov.f32 	%f66, 0f00000000;
	mov.b32 	%r42, 0;
	@%p4 bra 	$L__BB1_4;
	and.b32  	%r28, %r4, 2147483640;
	neg.s32 	%r40, %r28;
	mul.wide.u32 	%rd3, %r20, 28;
	mul.wide.u32 	%rd4, %r20, 24;
	mul.wide.u32 	%rd5, %r20, 20;
	mul.wide.u32 	%rd6, %r20, 16;
	mul.wide.u32 	%rd7, %r20, 12;
	mul.wide.u32 	%rd8, %r20, 8;
	mov.f32 	%f66, 0f00000000;
	mov.u32 	%r38, %r3;
	mov.u32 	%r39, %r2;
$L__BB1_3:
	.pragma "nounroll";
	and.b32  	%r42, %r4, 2147483640;
	mul.wide.s32 	%rd12, %r39, 4;
	add.s64 	%rd13, %rd2, %rd12;
	mul.wide.s32 	%rd14, %r38, 4;
	add.s64 	%rd15, %rd1, %rd14;
	ld.global.f32 	%f16, [%rd13];
	ld.global.f32 	%f17, [%rd15];
	fma.rn.f32 	%f18, %f16, %f17, %f66;
	mul.wide.u32 	%rd16, %r20, 4;
	add.s64 	%rd17, %rd13, %rd16;
	ld.global.f32 	%f19, [%rd17];
	ld.global.f32 	%f20, [%rd15+4];
	fma.rn.f32 	%f21, %f19, %f20, %f18;
	add.s64 	%rd18, %rd13, %rd8;
	ld.global.f32 	%f22, [%rd18];
	ld.global.f32 	%f23, [%rd15+8];
	fma.rn.f32 	%f24, %f22, %f23, %f21;
	add.s64 	%rd19, %rd13, %rd7;
	ld.global.f32 	%f25, [%rd19];
	ld.global.f32 	%f26, [%rd15+12];
	fma.rn.f32 	%f27, %f25, %f26, %f24;
	add.s64 	%rd20, %rd13, %rd6;
	ld.global.f32 	%f28, [%rd20];
	ld.global.f32 	%f29, [%rd15+16];
	fma.rn.f32 	%f30, %f28, %f29, %f27;
	add.s64 	%rd21, %rd13, %rd5;
	ld.global.f32 	%f31, [%rd21];
	ld.global.f32 	%f32, [%rd15+20];
	fma.rn.f32 	%f33, %f31, %f32, %f30;
	add.s64 	%rd22, %rd13, %rd4;
	ld.global.f32 	%f34, [%rd22];
	ld.global.f32 	%f35, [%rd15+24];
	fma.rn.f32 	%f36, %f34, %f35, %f33;
	add.s64 	%rd23, %rd13, %rd3;
	ld.global.f32 	%f37, [%rd23];
	ld.global.f32 	%f38, [%rd15+28];
	fma.rn.f32 	%f66, %f37, %f38, %f36;
	add.s32 	%r40, %r40, 8;
	shl.b32 	%r29, %r20, 3;
	add.s32 	%r39, %r39, %r29;
	add.s32 	%r38, %r38, 8;
	setp.ne.s32 	%p5, %r40, 0;
	@%p5 bra 	$L__BB1_3;
$L__BB1_4:
	and.b32  	%r14, %r4, 7;
	setp.eq.s32 	%p6, %r14, 0;
	@%p6 bra 	$L__BB1_12;
	and.b32  	%r15, %r4, 3;
	setp.lt.u32 	%p7, %r14, 4;
	@%p7 bra 	$L__BB1_7;
	mad.lo.s32 	%r30, %r42, %r20, %r2;
	mul.wide.s32 	%rd24, %r30, 4;
	add.s64 	%rd25, %rd2, %rd24;
	ld.global.f32 	%f40, [%rd25];
	add.s32 	%r31, %r42, %r3;
	mul.wide.s32 	%rd26, %r31, 4;
	add.s64 	%rd27, %rd1, %rd26;
	ld.global.f32 	%f41, [%rd27];
	fma.rn.f32 	%f42, %f40, %f41, %f66;
	mul.wide.u32 	%rd28, %r20, 4;
	add.s64 	%rd29, %rd25, %rd28;
	ld.global.f32 	%f43, [%rd29];
	ld.global.f32 	%f44, [%rd27+4];
	fma.rn.f32 	%f45, %f43, %f44, %f42;
	add.s64 	%rd30, %rd29, %rd28;
	ld.global.f32 	%f46, [%rd30];
	ld.global.f32 	%f47, [%rd27+8];
	fma.rn.f32 	%f48, %f46, %f47, %f45;
	add.s64 	%rd31, %rd30, %rd28;
	ld.global.f32 	%f49, [%rd31];
	ld.global.f32 	%f50, [%rd27+12];
	fma.rn.f32 	%f66, %f49, %f50, %f48;
	add.s32 	%r42, %r42, 4;
$L__BB1_7:
	setp.eq.s32 	%p8, %r15, 0;
	@%p8 bra 	$L__BB1_12;
	setp.eq.s32 	%p9, %r15, 1;
	@%p9 bra 	$L__BB1_10;
	mad.lo.s32 	%r32, %r42, %r20, %r2;
	mul.wide.s32 	%rd32, %r32, 4;
	add.s64 	%rd33, %rd2, %rd32;
	ld.global.f32 	%f52, [%rd33];
	add.s32 	%r33, %r42, %r3;
	mul.wide.s32 	%rd34, %r33, 4;
	add.s64 	%rd35, %rd1, %rd34;
	ld.global.f32 	%f53, [%rd35];
	fma.rn.f32 	%f54, %f52, %f53, %f66;
	mul.wide.u32 	%rd36, %r20, 4;
	add.s64 	%rd37, %rd33, %rd36;
	ld.global.f32 	%f55, [%rd37];
	ld.global.f32 	%f56, [%rd35+4];
	fma.rn.f32 	%f66, %f55, %f56, %f54;
	add.s32 	%r42, %r42, 2;
$L__BB1_10:
	and.b32  	%r34, %r4, 1;
	setp.eq.b32 	%p10, %r34, 1;
	not.pred 	%p11, %p10;
	@%p11 bra 	$L__BB1_12;
	mad.lo.s32 	%r35, %r42, %r20, %r2;
	mul.wide.s32 	%rd38, %r35, 4;
	add.s64 	%rd39, %rd2, %rd38;
	ld.global.f32 	%f57, [%rd39];
	add.s32 	%r36, %r42, %r3;
	mul.wide.s32 	%rd40, %r36, 4;
	add.s64 	%rd41, %rd1, %rd40;
	ld.global.f32 	%f58, [%rd41];
	fma.rn.f32 	%f66, %f57, %f58, %f66;
$L__BB1_12:
	ld.param.u64 	%rd45, [_Z15cuda_dgemmAsynciPfS_S_i_param_3];
	add.s32 	%r37, %r3, %r2;
	cvta.to.global.u64 	%rd42, %rd45;
	mul.wide.s32 	%rd43, %r37, 4;
	add.s64 	%rd44, %rd42, %rd43;
	st.global.f32 	[%rd44], %f66;
$L__BB1_13:
	ret;

}


// ===== COMPILED SASS (sm_100) =====

	.target	sm_100

	.elftype	@"ET_EXEC"


//--------------------- .note.nv.tkinfo           --------------------------
	.section	.note.nv.tkinfo,"",@"SHT_NOTE"
	.sectionflags	@"SHF_NOTE_NV_TKINFO"
	.tkinfo
        /*0018*/ 	.word	0x00000002
        /*0030*/ 	.string	""
        /*0030*/ 	.string	"ptxas"
        /*0030*/ 	.string	"Cuda compilation tools, release 13.0, V13.0.88"
        /*0030*/ 	.string	"Build cuda_13.0.r13.0/compiler.36424714_0"
        /*0030*/ 	.string	"-arch sm_100 -m 64 "



//--------------------- .note.nv.cuinfo           --------------------------
	.section	.note.nv.cuinfo,"",@"SHT_NOTE"
	.sectionflags	@"SHF_NOTE_NV_CUINFO"
        /*0018*/ 	.short	0x0002
        /*001a*/ 	.short	0x0064
        /*001c*/ 	.short	0x0082
	.zero		2


//--------------------- .nv.info                  --------------------------
	.section	.nv.info,"",@"SHT_CUDA_INFO"
	.align	4


	//----- nvinfo : EIATTR_REGCOUNT
	.align		4
        /*0000*/ 	.byte	0x04, 0x2f
        /*0002*/ 	.short	(.L_1 - .L_0)
	.align		4
.L_0:
        /*0004*/ 	.word	index@(_Z10cuda_dgemmiPfS_S_)
        /*0008*/ 	.word	0x00000020


	//----- nvinfo : EIATTR_FRAME_SIZE
	.align		4
.L_1:
        /*000c*/ 	.byte	0x04, 0x11
        /*000e*/ 	.short	(.L_3 - .L_2)
	.align		4
.L_2:
        /*0010*/ 	.word	index@(_Z10cuda_dgemmiPfS_S_)
        /*0014*/ 	.word	0x00000000


	//----- nvinfo : EIATTR_REGCOUNT
	.align		4
.L_3:
        /*0018*/ 	.byte	0x04, 0x2f
        /*001a*/ 	.short	(.L_5 - .L_4)
	.align		4
.L_4:
        /*001c*/ 	.word	index@(_Z15cuda_dgemmAsynciPfS_S_i)
        /*0020*/ 	.word	0x00000020


	//----- nvinfo : EIATTR_FRAME_SIZE
	.align		4
.L_5:
        /*0024*/ 	.byte	0x04, 0x11
        /*0026*/ 	.short	(.L_7 - .L_6)
	.align		4
.L_6:
        /*0028*/ 	.word	index@(_Z15cuda_dgemmAsynciPfS_S_i)
        /*002c*/ 	.word	0x00000000


	//----- nvinfo : EIATTR_MIN_STACK_SIZE
	.align		4
.L_7:
        /*0030*/ 	.byte	0x04, 0x12
        /*0032*/ 	.short	(.L_9 - .L_8)
	.align		4
.L_8:
        /*0034*/ 	.word	index@(_Z15cuda_dgemmAsynciPfS_S_i)
        /*0038*/ 	.word	0x00000000


	//----- nvinfo : EIATTR_MIN_STACK_SIZE
	.align		4
.L_9:
        /*003c*/ 	.byte	0x04, 0x12
        /*003e*/ 	.short	(.L_11 - .L_10)
	.align		4
.L_10:
        /*0040*/ 	.word	index@(_Z10cuda_dgemmiPfS_S_)
        /*0044*/ 	.word	0x00000000
.L_11:


//--------------------- .nv.compat                --------------------------
	.section	.nv.compat,"",@"SHT_CUDA_COMPAT_INFO"
	.align	4
        /*0000*/ 	.byte	0x02, 0x09, 0x00, 0x00, 0x02, 0x02, 0x01, 0x00, 0x02, 0x05, 0x05, 0x00, 0x03, 0x07, 0x01, 0x01
        /*0010*/ 	.byte	0x02, 0x03, 0x00, 0x00, 0x02, 0x06, 0x01, 0x00, 0x04, 0x0b, 0x08, 0x00, 0x09, 0x00, 0x00, 0x00
        /*0020*/ 	.byte	0x00, 0x00, 0x00, 0x00


//--------------------- .nv.info._Z15cuda_dgemmAsynciPfS_S_i --------------------------
	.section	.nv.info._Z15cuda_dgemmAsynciPfS_S_i,"",@"SHT_CUDA_INFO"
	.sectionflags	@""
	.align	4


	//----- nvinfo : EIATTR_CUDA_API_VERSION
	.align		4
        /*0000*/ 	.byte	0x04, 0x37
        /*0002*/ 	.short	(.L_13 - .L_12)
.L_12:
        /*0004*/ 	.word	0x00000082


	//----- nvinfo : EIATTR_KPARAM_INFO
	.align		4
.L_13:
        /*0008*/ 	.byte	0x04, 0x17
        /*000a*/ 	.short	(.L_15 - .L_14)
.L_14:
        /*000c*/ 	.word	0x00000000
        /*0010*/ 	.short	0x0004
        /*0012*/ 	.short	0x0020
        /*0014*/ 	.byte	0x00, 0xf0, 0x11, 0x00


	//----- nvinfo : EIATTR_KPARAM_INFO
	.align		4
.L_15:
        /*0018*/ 	.byte	0x04, 0x17
        /*001a*/ 	.short	(.L_17 - .L_16)
.L_16:
        /*001c*/ 	.word	0x00000000
        /*0020*/ 	.short	0x0003
        /*0022*/ 	.short	0x0018
        /*0024*/ 	.byte	0x00, 0xf5, 0x21, 0x00


	//----- nvinfo : EIATTR_KPARAM_INFO
	.align		4
.L_17:
        /*0028*/ 	.byte	0x04, 0x17
        /*002a*/ 	.short	(.L_19 - .L_18)
.L_18:
        /*002c*/ 	.word	0x00000000
        /*0030*/ 	.short	0x0002
        /*0032*/ 	.short	0x0010
        /*0034*/ 	.byte	0x00, 0xf5, 0x21, 0x00


	//----- nvinfo : EIATTR_KPARAM_INFO
	.align		4
.L_19:
        /*0038*/ 	.byte	0x04, 0x17
        /*003a*/ 	.short	(.L_21 - .L_20)
.L_20:
        /*003c*/ 	.word	0x00000000
        /*0040*/ 	.short	0x0001
        /*0042*/ 	.short	0x0008
        /*0044*/ 	.byte	0x00, 0xf5, 0x21, 0x00


	//----- nvinfo : EIATTR_KPARAM_INFO
	.align		4
.L_21:
        /*0048*/ 	.byte	0x04, 0x17
        /*004a*/ 	.short	(.L_23 - .L_22)
.L_22:
        /*004c*/ 	.word	0x00000000
        /*0050*/ 	.short	0x0000
        /*0052*/ 	.short	0x0000
        /*0054*/ 	.byte	0x00, 0xf0, 0x11, 0x00


	//----- nvinfo : EIATTR_SPARSE_MMA_MASK
	.align		4
.L_23:
        /*0058*/ 	.byte	0x03, 0x50
        /*005a*/ 	.short	0x0000


	//----- nvinfo : EIATTR_MAXREG_COUNT
	.align		4
        /*005c*/ 	.byte	0x03, 0x1b
        /*005e*/ 	.short	0x00ff


	//----- nvinfo : EIATTR_MERCURY_ISA_VERSION
	.align		4
        /*0060*/ 	.byte	0x03, 0x5f
        /*0062*/ 	.short	0x0101


	//----- nvinfo : EIATTR_VRC_CTA_INIT_COUNT
	.align		4
        /*0064*/ 	.byte	0x02, 0x4a
	.zero		1
	.zero		1


	//----- nvinfo : EIATTR_EXIT_INSTR_OFFSETS
	.align		4
        /*0068*/ 	.byte	0x04, 0x1c
        /*006a*/ 	.short	(.L_25 - .L_24)


	//   ....[0]....
.L_24:
        /*006c*/ 	.word	0x00000220


	//   ....[1]....
        /*0070*/ 	.word	0x00000980


	//----- nvinfo : EIATTR_CBANK_PARAM_SIZE
	.align		4
.L_25:
        /*0074*/ 	.byte	0x03, 0x19
        /*0076*/ 	.short	0x0024


	//----- nvinfo : EIATTR_PARAM_CBANK
	.align		4
        /*0078*/ 	.byte	0x04, 0x0a
        /*007a*/ 	.short	(.L_27 - .L_26)
	.align		4
.L_26:
        /*007c*/ 	.word	index@(.nv.constant0._Z15cuda_dgemmAsynciPfS_S_i)
        /*0080*/ 	.short	0x0380
        /*0082*/ 	.short	0x0024


	//----- nvinfo : EIATTR_SW_WAR
	.align		4
.L_27:
        /*0084*/ 	.byte	0x04, 0x36
        /*0086*/ 	.short	(.L_29 - .L_28)
.L_28:
        /*0088*/ 	.word	0x00000008
.L_29:


//--------------------- .nv.info._Z10cuda_dgemmiPfS_S_ --------------------------
	.section	.nv.info._Z10cuda_dgemmiPfS_S_,"",@"SHT_CUDA_INFO"
	.sectionflags	@""
	.align	4


	//----- nvinfo : EIATTR_CUDA_API_VERSION
	.align		4
        /*0000*/ 	.byte	0x04, 0x37
        /*0002*/ 	.short	(.L_31 - .L_30)
.L_30:
        /*0004*/ 	.word	0x00000082


	//----- nvinfo : EIATTR_KPARAM_INFO
	.align		4
.L_31:
        /*0008*/ 	.byte	0x04, 0x17
        /*000a*/ 	.short	(.L_33 - .L_32)
.L_32:
        /*000c*/ 	.word	0x00000000
        /*0010*/ 	.short	0x0003
        /*0012*/ 	.short	0x0018
        /*0014*/ 	.byte	0x00, 0xf5, 0x21, 0x00


	//----- nvinfo : EIATTR_KPARAM_INFO
	.align		4
.L_33:
        /*0018*/ 	.byte	0x04, 0x17
        /*001a*/ 	.short	(.L_35 - .L_34)
.L_34:
        /*001c*/ 	.word	0x00000000
        /*0020*/ 	.short	0x0002
        /*0022*/ 	.short	0x0010
        /*0024*/ 	.byte	0x00, 0xf5, 0x21, 0x00


	//----- nvinfo : EIATTR_KPARAM_INFO
	.align		4
.L_35:
        /*0028*/ 	.byte	0x04, 0x17
        /*002a*/ 	.short	(.L_37 - .L_36)
.L_36:
        /*002c*/ 	.word	0x00000000
        /*0030*/ 	.short	0x0001
        /*0032*/ 	.short	0x0008
        /*0034*/ 	.byte	0x00, 0xf5, 0x21, 0x00


	//----- nvinfo : EIATTR_KPARAM_INFO
	.align		4
.L_37:
        /*0038*/ 	.byte	0x04, 0x17
        /*003a*/ 	.short	(.L_39 - .L_38)
.L_38:
        /*003c*/ 	.word	0x00000000
        /*0040*/ 	.short	0x0000
        /*0042*/ 	.short	0x0000
        /*0044*/ 	.byte	0x00, 0xf0, 0x11, 0x00


	//----- nvinfo : EIATTR_SPARSE_MMA_MASK
	.align		4
.L_39:
        /*0048*/ 	.byte	0x03, 0x50
        /*004a*/ 	.short	0x0000


	//----- nvinfo : EIATTR_MAXREG_COUNT
	.align		4
        /*004c*/ 	.byte	0x03, 0x1b
        /*004e*/ 	.short	0x00ff


	//----- nvinfo : EIATTR_MERCURY_ISA_VERSION
	.align		4
        /*0050*/ 	.byte	0x03, 0x5f
        /*0052*/ 	.short	0x0101


	//----- nvinfo : EIATTR_VRC_CTA_INIT_COUNT
	.align		4
        /*0054*/ 	.byte	0x02, 0x4a
	.zero		1
	.zero		1


	//----- nvinfo : EIATTR_EXIT_INSTR_OFFSETS
	.align		4
        /*0058*/ 	.byte	0x04, 0x1c
        /*005a*/ 	.short	(.L_41 - .L_40)


	//   ....[0]....
.L_40:
        /*005c*/ 	.word	0x000000c0


	//   ....[1]....
        /*0060*/ 	.word	0x00000890


	//----- nvinfo : EIATTR_CBANK_PARAM_SIZE
	.align		4
.L_41:
        /*0064*/ 	.byte	0x03, 0x19
        /*0066*/ 	.short	0x0020


	//----- nvinfo : EIATTR_PARAM_CBANK
	.align		4
        /*0068*/ 	.byte	0x04, 0x0a
        /*006a*/ 	.short	(.L_43 - .L_42)
	.align		4
.L_42:
        /*006c*/ 	.word	index@(.nv.constant0._Z10cuda_dgemmiPfS_S_)
        /*0070*/ 	.short	0x0380
        /*0072*/ 	.short	0x0020


	//----- nvinfo : EIATTR_SW_WAR
	.align		4
.L_43:
        /*0074*/ 	.byte	0x04, 0x36
        /*0076*/ 	.short	(.L_45 - .L_44)
.L_44:
        /*0078*/ 	.word	0x00000008
.L_45:


//--------------------- .nv.callgraph             --------------------------
	.section	.nv.callgraph,"",@"SHT_CUDA_CALLGRAPH"
	.align	4
	.sectionentsize	8
	.align		4
        /*0000*/ 	.word	0x00000000
	.align		4
        /*0004*/ 	.word	0xffffffff
	.align		4
        /*0008*/ 	.word	0x00000000
	.align		4
        /*000c*/ 	.word	0xfffffffe
	.align		4
        /*0010*/ 	.word	0x00000000
	.align		4
        /*0014*/ 	.word	0xfffffffd
	.align		4
        /*0018*/ 	.word	0x00000000
	.align		4
        /*001c*/ 	.word	0xfffffffc


//--------------------- .text._Z15cuda_dgemmAsynciPfS_S_i --------------------------
	.section	.text._Z15cuda_dgemmAsynciPfS_S_i,"ax",@progbits
	.align	128
        .global         _Z15cuda_dgemmAsynciPfS_S_i
        .type           _Z15cuda_dgemmAsynciPfS_S_i,@function
        .size           _Z15cuda_dgemmAsynciPfS_S_i,(.L_x_10 - _Z15cuda_dgemmAsynciPfS_S_i)
        .other          _Z15cuda_dgemmAsynciPfS_S_i,@"STO_CUDA_ENTRY STV_DEFAULT"
_Z15cuda_dgemmAsynciPfS_S_i:
.text._Z15cuda_dgemmAsynciPfS_S_i:
[----:B------:R-:W-:Y:S08]  /*0000*/  LDC R1, c[0x0][0x37c] ;  /* 0x0000df00ff017b82 */ /* 0x000ff00000000800 */
[----:B------:R-:W0:Y:S01]  /*0010*/  LDC R17, c[0x0][0x380] ;  /* 0x0000e000ff117b82 */ /* 0x000e220000000800 */
[----:B------:R-:W1:Y:S01]  /*0020*/  S2R R7, SR_TID.X ;  /* 0x0000000000077919 */ /* 0x000e620000002100 */
[----:B------:R-:W2:Y:S06]  /*0030*/  LDCU UR5, c[0x0][0x3a0] ;  /* 0x00007400ff0577ac */ /* 0x000eac0008000800 */
[----:B------:R-:W1:Y:S08]  /*0040*/  S2UR UR4, SR_CTAID.X ;  /* 0x00000000000479c3 */ /* 0x000e700000002500 */
[----:B------:R-:W1:Y:S01]  /*0050*/  LDC R0, c[0x0][0x360] ;  /* 0x0000d800ff007b82 */ /* 0x000e620000000800 */
[----:B0-----:R-:W-:-:S04]  /*0060*/  IABS R9, R17 ;  /* 0x0000001100097213 */ /* 0x001fc80000000000 */
[----:B------:R-:W0:Y:S01]  /*0070*/  I2F.RP R5, R9 ;  /* 0x0000000900057306 */ /* 0x000e220000209400 */
[----:B-1----:R-:W-:-:S07]  /*0080*/  IMAD R0, R0, UR4, R7 ;  /* 0x0000000400007c24 */ /* 0x002fce000f8e0207 */
[----:B0-----:R-:W0:Y:S01]  /*0090*/  MUFU.RCP R5, R5 ;  /* 0x0000000500057308 */ /* 0x001e220000001000 */
[----:B--2---:R-:W-:-:S04]  /*00a0*/  IADD3 R4, PT, PT, R0, UR5, RZ ;  /* 0x0000000500047c10 */ /* 0x004fc8000fffe0ff */
[----:B------:R-:W-:Y:S02]  /*00b0*/  IABS R0, R4 ;  /* 0x0000000400007213 */ /* 0x000fe40000000000 */
[----:B0-----:R-:W-:-:S04]  /*00c0*/  IADD3 R2, PT, PT, R5, 0xffffffe, RZ ;  /* 0x0ffffffe05027810 */ /* 0x001fc80007ffe0ff */
[----:B------:R0:W1:Y:S02]  /*00d0*/  F2I.FTZ.U32.TRUNC.NTZ R3, R2 ;  /* 0x0000000200037305 */ /* 0x000064000021f000 */
[----:B0-----:R-:W-:Y:S01]  /*00e0*/  HFMA2 R2, -RZ, RZ, 0, 0 ;  /* 0x00000000ff027431 */ /* 0x001fe200000001ff */
[----:B-1----:R-:W-:-:S05]  /*00f0*/  IADD3 R6, PT, PT, RZ, -R3, RZ ;  /* 0x80000003ff067210 */ /* 0x002fca0007ffe0ff */
[----:B------:R-:W-:Y:S01]  /*0100*/  IMAD R5, R6, R9, RZ ;  /* 0x0000000906057224 */ /* 0x000fe200078e02ff */
[----:B------:R-:W-:-:S03]  /*0110*/  LOP3.LUT R6, RZ, R17, RZ, 0x33, !PT ;  /* 0x00000011ff067212 */ /* 0x000fc600078e33ff */
[----:B------:R-:W-:-:S06]  /*0120*/  IMAD.HI.U32 R3, R3, R5, R2 ;  /* 0x0000000503037227 */ /* 0x000fcc00078e0002 */
[----:B------:R-:W-:-:S05]  /*0130*/  IMAD.HI.U32 R3, R3, R0, RZ ;  /* 0x0000000003037227 */ /* 0x000fca00078e00ff */
[----:B------:R-:W-:-:S05]  /*0140*/  IADD3 R2, PT, PT, -R3, RZ, RZ ;  /* 0x000000ff03027210 */ /* 0x000fca0007ffe1ff */
[----:B------:R-:W-:Y:S01]  /*0150*/  IMAD R2, R9, R2, R0 ;  /* 0x0000000209027224 */ /* 0x000fe200078e0200 */
[----:B------:R-:W-:-:S04]  /*0160*/  LOP3.LUT R0, R4, R17, RZ, 0x3c, !PT ;  /* 0x0000001104007212 */ /* 0x000fc800078e3cff */
[----:B------:R-:W-:Y:S02]  /*0170*/  ISETP.GT.U32.AND P2, PT, R9, R2, PT ;  /* 0x000000020900720c */ /* 0x000fe40003f44070 */
[----:B------:R-:W-:-:S11]  /*0180*/  ISETP.GE.AND P0, PT, R0, RZ, PT ;  /* 0x000000ff0000720c */ /* 0x000fd60003f06270 */
[----:B------:R-:W-:Y:S01]  /*0190*/  @!P2 IMAD.IADD R2, R2, 0x1, -R9 ;  /* 0x000000010202a824 */ /* 0x000fe200078e0a09 */
[----:B------:R-:W-:-:S04]  /*01a0*/  @!P2 IADD3 R3, PT, PT, R3, 0x1, RZ ;  /* 0x000000010303a810 */ /* 0x000fc80007ffe0ff */
[----:B------:R-:W-:-:S13]  /*01b0*/  ISETP.GE.U32.AND P1, PT, R2, R9, PT ;  /* 0x000000090200720c */ /* 0x000fda0003f26070 */
[----:B------:R-:W-:Y:S02]  /*01c0*/  @P1 IADD3 R3, PT, PT, R3, 0x1, RZ ;  /* 0x0000000103031810 */ /* 0x000fe40007ffe0ff */
[----:B------:R-:W-:Y:S02]  /*01d0*/  ISETP.NE.AND P1, PT, R17, RZ, PT ;  /* 0x000000ff1100720c */ /* 0x000fe40003f25270 */
[----:B------:R-:W-:-:S04]  /*01e0*/  @!P0 IADD3 R3, PT, PT, -R3, RZ, RZ ;  /* 0x000000ff03038210 */ /* 0x000fc80007ffe1ff */
[----:B------:R-:W-:-:S04]  /*01f0*/  SEL R0, R6, R3, !P1 ;  /* 0x0000000306007207 */ /* 0x000fc80004800000 */
[----:B------:R-:W-:-:S04]  /*0200*/  ISETP.GE.AND P0, PT, R0, R17, PT ;  /* 0x000000110000720c */ /* 0x000fc80003f06270 */
[----:B------:R-:W-:-:S13]  /*0210*/  ISETP.LT.OR P0, PT, R17, RZ, P0 ;  /* 0x000000ff1100720c */ /* 0x000fda0000701670 */
[----:B------:R-:W-:Y:S05]  /*0220*/  @P0 EXIT ;  /* 0x000000000000094d */ /* 0x000fea0003800000 */
[----:B------:R-:W-:Y:S01]  /*0230*/  ISETP.GE.AND P2, PT, R4, RZ, PT ;  /* 0x000000ff0400720c */ /* 0x000fe20003f46270 */
[----:B------:R-:W0:Y:S01]  /*0240*/  LDCU.64 UR4, c[0x0][0x358] ;  /* 0x00006b00ff0477ac */ /* 0x000e220008000a00 */
[-C--:B------:R-:W-:Y:S02]  /*0250*/  ISETP.GT.U32.AND P0, PT, R9, R2.reuse, PT ;  /* 0x000000020900720c */ /* 0x080fe40003f04070 */
[----:B------:R-:W-:Y:S02]  /*0260*/  IADD3 R3, PT, PT, R2, -R9, RZ ;  /* 0x8000000902037210 */ /* 0x000fe40007ffe0ff */
[----:B------:R-:W-:Y:S02]  /*0270*/  VIMNMX.U32 R16, PT, PT, R17, 0x1, !PT ;  /* 0x0000000111107848 */ /* 0x000fe40007fe0000 */
[----:B------:R-:W-:Y:S02]  /*0280*/  SEL R3, R3, R2, !P0 ;  /* 0x0000000203037207 */ /* 0x000fe40004000000 */
[----:B------:R-:W-:-:S02]  /*0290*/  ISETP.GE.U32.AND P0, PT, R17, 0x8, PT ;  /* 0x000000081100780c */ /* 0x000fc40003f06070 */
[----:B------:R-:W-:Y:S01]  /*02a0*/  MOV R27, RZ ;  /* 0x000000ff001b7202 */ /* 0x000fe20000000f00 */
[----:B------:R-:W-:Y:S01]  /*02b0*/  @!P2 IMAD.MOV R3, RZ, RZ, -R3 ;  /* 0x000000ffff03a224 */ /* 0x000fe200078e0a03 */
[----:B------:R-:W-:-:S04]  /*02c0*/  MOV R20, RZ ;  /* 0x000000ff00147202 */ /* 0x000fc80000000f00 */
[----:B------:R-:W-:-:S05]  /*02d0*/  SEL R6, R6, R3, !P1 ;  /* 0x0000000306067207 */ /* 0x000fca0004800000 */
[----:B------:R-:W-:Y:S01]  /*02e0*/  IMAD R19, R6, R17, RZ ;  /* 0x0000001106137224 */ /* 0x000fe200078e02ff */
[----:B0-----:R-:W-:Y:S06]  /*02f0*/  @!P0 BRA `(.L_x_0) ;  /* 0x0000000000b48947 */ /* 0x001fec0003800000 */
[----:B------:R-:W-:Y:S01]  /*0300*/  LOP3.LUT R20, R16, 0x7ffffff8, RZ, 0xc0, !PT ;  /* 0x7ffffff810147812 */ /* 0x000fe200078ec0ff */
[----:B------:R-:W-:Y:S01]  /*0310*/  IMAD.MOV.U32 R22, RZ, RZ, R0 ;  /* 0x000000ffff167224 */ /* 0x000fe200078e0000 */
[----:B------:R-:W-:Y:S02]  /*0320*/  MOV R27, RZ ;  /* 0x000000ff001b7202 */ /* 0x000fe40000000f00 */
[----:B------:R-:W-:Y:S02]  /*0330*/  MOV R18, R19 ;  /* 0x0000001300127202 */ /* 0x000fe40000000f00 */
[----:B------:R-:W-:-:S07]  /*0340*/  IADD3 R21, PT, PT, -R20, RZ, RZ ;  /* 0x000000ff14157210 */ /* 0x000fce0007ffe1ff */
.L_x_1:
[----:B------:R-:W0:Y:S08]  /*0350*/  LDC.64 R2, c[0x0][0x388] ;  /* 0x0000e200ff027b82 */ /* 0x000e300000000a00 */
[----:B------:R-:W1:Y:S01]  /*0360*/  LDC.64 R4, c[0x0][0x390] ;  /* 0x0000e400ff047b82 */ /* 0x000e620000000a00 */
[----:B0-----:R-:W-:-:S05]  /*0370*/  IMAD.WIDE R2, R22, 0x4, R2 ;  /* 0x0000000416027825 */ /* 0x001fca00078e0202 */
[----:B------:R-:W2:Y:S01]  /*0380*/  LDG.E R12, desc[UR4][R2.64] ;  /* 0x00000004020c7981 */ /* 0x000ea2000c1e1900 */
[----:B-1----:R-:W-:-:S05]  /*0390*/  IMAD.WIDE R4, R18, 0x4, R4 ;  /* 0x0000000412047825 */ /* 0x002fca00078e0204 */
[----:B------:R-:W2:Y:S01]  /*03a0*/  LDG.E R13, desc[UR4][R4.64] ;  /* 0x00000004040d7981 */ /* 0x000ea2000c1e1900 */
[----:B------:R-:W-:-:S03]  /*03b0*/  IMAD.WIDE.U32 R14, R17, 0x4, R2 ;  /* 0x00000004110e7825 */ /* 0x000fc600078e0002 */
[----:B------:R-:W3:Y:S01]  /*03c0*/  LDG.E R24, desc[UR4][R4.64+0x4] ;  /* 0x0000040404187981 */ /* 0x000ee2000c1e1900 */
[----:B------:R-:W-:-:S03]  /*03d0*/  IMAD.WIDE.U32 R6, R17, 0x8, R2 ;  /* 0x0000000811067825 */ /* 0x000fc600078e0002 */
[----:B------:R0:W3:Y:S01]  /*03e0*/  LDG.E R23, desc[UR4][R14.64] ;  /* 0x000000040e177981 */ /* 0x0000e2000c1e1900 */
[----:B------:R-:W-:-:S03]  /*03f0*/  IMAD.WIDE.U32 R8, R17, 0xc, R2 ;  /* 0x0000000c11087825 */ /* 0x000fc600078e0002 */
[----:B------:R-:W4:Y:S01]  /*0400*/  LDG.E R6, desc[UR4][R6.64] ;  /* 0x0000000406067981 */ /* 0x000f22000c1e1900 */
[----:B------:R-:W-:-:S03]  /*0410*/  IMAD.WIDE.U32 R10, R17, 0x10, R2 ;  /* 0x00000010110a7825 */ /* 0x000fc600078e0002 */
[----:B------:R-:W4:Y:S04]  /*0420*/  LDG.E R25, desc[UR4][R4.64+0x8] ;  /* 0x0000080404197981 */ /* 0x000f28000c1e1900 */
[----:B------:R-:W5:Y:S04]  /*0430*/  LDG.E R8, desc[UR4][R8.64] ;  /* 0x0000000408087981 */ /* 0x000f68000c1e1900 */
[----:B------:R-:W5:Y:S01]  /*0440*/  LDG.E R29, desc[UR4][R4.64+0xc] ;  /* 0x00000c04041d7981 */ /* 0x000f62000c1e1900 */
[----:B0-----:R-:W-:-:S03]  /*0450*/  IMAD.WIDE.U32 R14, R17, 0x18, R2 ;  /* 0x00000018110e7825 */ /* 0x001fc600078e0002 */
[----:B------:R-:W5:Y:S04]  /*0460*/  LDG.E R10, desc[UR4][R10.64] ;  /* 0x000000040a0a7981 */ /* 0x000f68000c1e1900 */
[----:B------:R-:W5:Y:S04]  /*0470*/  LDG.E R28, desc[UR4][R4.64+0x14] ;  /* 0x00001404041c7981 */ /* 0x000f68000c1e1900 */
[----:B------:R-:W5:Y:S04]  /*0480*/  LDG.E R14, desc[UR4][R14.64] ;  /* 0x000000040e0e7981 */ /* 0x000f68000c1e1900 */
[----:B------:R-:W5:Y:S04]  /*0490*/  LDG.E R7, desc[UR4][R4.64+0x18] ;  /* 0x0000180404077981 */ /* 0x000f68000c1e1900 */
[----:B------:R-:W5:Y:S01]  /*04a0*/  LDG.E R9, desc[UR4][R4.64+0x1c] ;  /* 0x00001c0404097981 */ /* 0x000f62000c1e1900 */
[----:B--2---:R-:W-:Y:S01]  /*04b0*/  FFMA R26, R12, R13, R27 ;  /* 0x0000000d0c1a7223 */ /* 0x004fe2000000001b */
[----:B------:R-:W-:-:S02]  /*04c0*/  IMAD.WIDE.U32 R12, R17, 0x14, R2 ;  /* 0x00000014110c7825 */ /* 0x000fc400078e0002 */
[----:B------:R-:W2:Y:S02]  /*04d0*/  LDG.E R27, desc[UR4][R4.64+0x10] ;  /* 0x00001004041b7981 */ /* 0x000ea4000c1e1900 */
[----:B------:R-:W-:Y:S02]  /*04e0*/  IMAD.WIDE.U32 R2, R17, 0x1c, R2 ;  /* 0x0000001c11027825 */ /* 0x000fe400078e0002 */
[----:B------:R-:W2:Y:S04]  /*04f0*/  LDG.E R12, desc[UR4][R12.64] ;  /* 0x000000040c0c7981 */ /* 0x000ea8000c1e1900 */
[----:B------:R-:W2:Y:S01]  /*0500*/  LDG.E R2, desc[UR4][R2.64] ;  /* 0x0000000402027981 */ /* 0x000ea2000c1e1900 */
[----:B---3--:R-:W-:Y:S01]  /*0510*/  FFMA R23, R23, R24, R26 ;  /* 0x0000001817177223 */ /* 0x008fe2000000001a */
[----:B------:R-:W-:-:S03]  /*0520*/  IADD3 R21, PT, PT, R21, 0x8, RZ ;  /* 0x0000000815157810 */ /* 0x000fc60007ffe0ff */
[----:B----4-:R-:W-:Y:S01]  /*0530*/  FFMA R23, R6, R25, R23 ;  /* 0x0000001906177223 */ /* 0x010fe20000000017 */
[----:B------:R-:W-:-:S03]  /*0540*/  ISETP.NE.AND P0, PT, R21, RZ, PT ;  /* 0x000000ff1500720c */ /* 0x000fc60003f05270 */
[----:B-----5:R-:W-:Y:S01]  /*0550*/  FFMA R23, R8, R29, R23 ;  /* 0x0000001d08177223 */ /* 0x020fe20000000017 */
[----:B------:R-:W-:Y:S02]  /*0560*/  LEA R22, R17, R22, 0x3 ;  /* 0x0000001611167211 */ /* 0x000fe400078e18ff */
[----:B------:R-:W-:Y:S01]  /*0570*/  IADD3 R18, PT, PT, R18, 0x8, RZ ;  /* 0x0000000812127810 */ /* 0x000fe20007ffe0ff */
[----:B--2---:R-:W-:-:S04]  /*0580*/  FFMA R23, R10, R27, R23 ;  /* 0x0000001b0a177223 */ /* 0x004fc80000000017 */
[----:B------:R-:W-:-:S04]  /*0590*/  FFMA R23, R12, R28, R23 ;  /* 0x0000001c0c177223 */ /* 0x000fc80000000017 */
[----:B------:R-:W-:-:S04]  /*05a0*/  FFMA R7, R14, R7, R23 ;  /* 0x000000070e077223 */ /* 0x000fc80000000017 */
[----:B------:R-:W-:Y:S01]  /*05b0*/  FFMA R27, R2, R9, R7 ;  /* 0x00000009021b7223 */ /* 0x000fe20000000007 */
[----:B------:R-:W-:Y:S06]  /*05c0*/  @P0 BRA `(.L_x_1) ;  /* 0xfffffffc00600947 */ /* 0x000fec000383ffff */
.L_x_0:
[----:B------:R-:W-:-:S13]  /*05d0*/  LOP3.LUT P0, R2, R16, 0x7, RZ, 0xc0, !PT ;  /* 0x0000000710027812 */ /* 0x000fda000780c0ff */
[----:B------:R-:W-:Y:S05]  /*05e0*/  @!P0 BRA `(.L_x_2) ;  /* 0x0000000000d48947 */ /* 0x000fea0003800000 */
[----:B------:R-:W-:Y:S02]  /*05f0*/  ISETP.GE.U32.AND P0, PT, R2, 0x4, PT ;  /* 0x000000040200780c */ /* 0x000fe40003f06070 */
[----:B------:R-:W-:-:S04]  /*0600*/  LOP3.LUT R14, R16, 0x3, RZ, 0xc0, !PT ;  /* 0x00000003100e7812 */ /* 0x000fc800078ec0ff */
[----:B------:R-:W-:-:S07]  /*0610*/  ISETP.NE.AND P1, PT, R14, RZ, PT ;  /* 0x000000ff0e00720c */ /* 0x000fce0003f25270 */
[----:B------:R-:W-:Y:S06]  /*0620*/  @!P0 BRA `(.L_x_3) ;  /* 0x0000000000588947 */ /* 0x000fec0003800000 */
[----:B------:R-:W0:Y:S01]  /*0630*/  LDC.64 R8, c[0x0][0x388] ;  /* 0x0000e200ff087b82 */ /* 0x000e220000000a00 */
[----:B------:R-:W-:Y:S02]  /*0640*/  IMAD R5, R20, R17, R0 ;  /* 0x0000001114057224 */ /* 0x000fe400078e0200 */
[----:B------:R-:W-:-:S05]  /*0650*/  IMAD.IADD R7, R19, 0x1, R20 ;  /* 0x0000000113077824 */ /* 0x000fca00078e0214 */
[----:B------:R-:W1:Y:S01]  /*0660*/  LDC.64 R2, c[0x0][0x390] ;  /* 0x0000e400ff027b82 */ /* 0x000e620000000a00 */
[----:B0-----:R-:W-:-:S04]  /*0670*/  IMAD.WIDE R8, R5, 0x4, R8 ;  /* 0x0000000405087825 */ /* 0x001fc800078e0208 */
[----:B------:R-:W-:Y:S02]  /*0680*/  IMAD.WIDE.U32 R10, R17, 0x4, R8 ;  /* 0x00000004110a7825 */ /* 0x000fe400078e0008 */
[----:B------:R-:W2:Y:S02]  /*0690*/  LDG.E R8, desc[UR4][R8.64] ;  /* 0x0000000408087981 */ /* 0x000ea4000c1e1900 */
[----:B-1----:R-:W-:-:S04]  /*06a0*/  IMAD.WIDE R2, R7, 0x4, R2 ;  /* 0x0000000407027825 */ /* 0x002fc800078e0202 */
[C---:B------:R-:W-:Y:S01]  /*06b0*/  IMAD.WIDE.U32 R4, R17.reuse, 0x4, R10 ;  /* 0x0000000411047825 */ /* 0x040fe200078e000a */
[----:B------:R-:W2:Y:S04]  /*06c0*/  LDG.E R12, desc[UR4][R2.64] ;  /* 0x00000004020c7981 */ /* 0x000ea8000c1e1900 */
[----:B------:R-:W3:Y:S01]  /*06d0*/  LDG.E R11, desc[UR4][R10.64] ;  /* 0x000000040a0b7981 */ /* 0x000ee2000c1e1900 */
[----:B------:R-:W-:-:S03]  /*06e0*/  IMAD.WIDE.U32 R6, R17, 0x4, R4 ;  /* 0x0000000411067825 */ /* 0x000fc600078e0004 */
[----:B------:R-:W3:Y:S04]  /*06f0*/  LDG.E R13, desc[UR4][R2.64+0x4] ;  /* 0x00000404020d7981 */ /* 0x000ee8000c1e1900 */
[----:B------:R-:W4:Y:S04]  /*0700*/  LDG.E R5, desc[UR4][R4.64] ;  /* 0x0000000404057981 */ /* 0x000f28000c1e1900 */
[----:B------:R-:W4:Y:S04]  /*0710*/  LDG.E R15, desc[UR4][R2.64+0x8] ;  /* 0x00000804020f7981 */ /* 0x000f28000c1e1900 */
[----:B------:R-:W5:Y:S04]  /*0720*/  LDG.E R7, desc[UR4][R6.64] ;  /* 0x0000000406077981 */ /* 0x000f68000c1e1900 */
[----:B------:R-:W5:Y:S01]  /*0730*/  LDG.E R18, desc[UR4][R2.64+0xc] ;  /* 0x00000c0402127981 */ /* 0x000f62000c1e1900 */
[----:B------:R-:W-:Y:S01]  /*0740*/  IADD3 R20, PT, PT, R20, 0x4, RZ ;  /* 0x0000000414147810 */ /* 0x000fe20007ffe0ff */
[----:B--2---:R-:W-:-:S04]  /*0750*/  FFMA R12, R8, R12, R27 ;  /* 0x0000000c080c7223 */ /* 0x004fc8000000001b */
[----:B---3--:R-:W-:-:S04]  /*0760*/  FFMA R12, R11, R13, R12 ;  /* 0x0000000d0b0c7223 */ /* 0x008fc8000000000c */
[----:B----4-:R-:W-:-:S04]  /*0770*/  FFMA R12, R5, R15, R12 ;  /* 0x0000000f050c7223 */ /* 0x010fc8000000000c */
[----:B-----5:R-:W-:-:S07]  /*0780*/  FFMA R27, R7, R18, R12 ;  /* 0x00000012071b7223 */ /* 0x020fce000000000c */
.L_x_3:
[----:B------:R-:W-:Y:S05]  /*0790*/  @!P1 BRA `(.L_x_2) ;  /* 0x0000000000689947 */ /* 0x000fea0003800000 */
[----:B------:R-:W-:Y:S02]  /*07a0*/  ISETP.NE.AND P0, PT, R14, 0x1, PT ;  /* 0x000000010e00780c */ /* 0x000fe40003f05270 */
[----:B------:R-:W-:-:S04]  /*07b0*/  LOP3.LUT R16, R16, 0x1, RZ, 0xc0, !PT ;  /* 0x0000000110107812 */ /* 0x000fc800078ec0ff */
[----:B------:R-:W-:-:S07]  /*07c0*/  ISETP.NE.U32.AND P1, PT, R16, 0x1, PT ;  /* 0x000000011000780c */ /* 0x000fce0003f25070 */
[----:B------:R-:W0:Y:S01]  /*07d0*/  @P0 LDC.64 R6, c[0x0][0x388] ;  /* 0x0000e200ff060b82 */ /* 0x000e220000000a00 */
[----:B------:R-:W-:-:S07]  /*07e0*/  @P0 IMAD R9, R20, R17, R0 ;  /* 0x0000001114090224 */ /* 0x000fce00078e0200 */
[----:B------:R-:W1:Y:S08]  /*07f0*/  @P0 LDC.64 R10, c[0x0][0x390] ;  /* 0x0000e400ff0a0b82 */ /* 0x000e700000000a00 */
[----:B------:R-:W2:Y:S08]  /*0800*/  @!P1 LDC.64 R4, c[0x0][0x388] ;  /* 0x0000e200ff049b82 */ /* 0x000eb00000000a00 */
[----:B------:R-:W3:Y:S01]  /*0810*/  @!P1 LDC.64 R2, c[0x0][0x390] ;  /* 0x0000e400ff029b82 */ /* 0x000ee20000000a00 */
[----:B0-----:R-:W-:Y:S01]  /*0820*/  @P0 IMAD.WIDE R8, R9, 0x4, R6 ;  /* 0x0000000409080825 */ /* 0x001fe200078e0206 */
[----:B------:R-:W-:-:S02]  /*0830*/  @P0 IADD3 R7, PT, PT, R19, R20, RZ ;  /* 0x0000001413070210 */ /* 0x000fc40007ffe0ff */
[----:B------:R-:W-:-:S03]  /*0840*/  @P0 IADD3 R20, PT, PT, R20, 0x2, RZ ;  /* 0x0000000214140810 */ /* 0x000fc60007ffe0ff */
[----:B-1----:R-:W-:Y:S01]  /*0850*/  @P0 IMAD.WIDE R6, R7, 0x4, R10 ;  /* 0x0000000407060825 */ /* 0x002fe200078e020a */
[----:B------:R-:W-:-:S03]  /*0860*/  @!P1 IADD3 R13, PT, PT, R19, R20, RZ ;  /* 0x00000014130d9210 */ /* 0x000fc60007ffe0ff */
[----:B------:R-:W-:Y:S01]  /*0870*/  @P0 IMAD.WIDE.U32 R10, R17, 0x4, R8 ;  /* 0x00000004110a0825 */ /* 0x000fe200078e0008 */
[----:B------:R-:W4:Y:S03]  /*0880*/  @P0 LDG.E R12, desc[UR4][R6.64] ;  /* 0x00000004060c0981 */ /* 0x000f26000c1e1900 */
[----:B------:R-:W-:Y:S01]  /*0890*/  @!P1 IMAD R17, R20, R17, R0 ;  /* 0x0000001114119224 */ /* 0x000fe200078e0200 */
[----:B------:R-:W4:Y:S03]  /*08a0*/  @P0 LDG.E R8, desc[UR4][R8.64] ;  /* 0x0000000408080981 */ /* 0x000f26000c1e1900 */
[----:B--2---:R-:W-:Y:S01]  /*08b0*/  @!P1 IMAD.WIDE R4, R17, 0x4, R4 ;  /* 0x0000000411049825 */ /* 0x004fe200078e0204 */
[----:B------:R-:W2:Y:S03]  /*08c0*/  @P0 LDG.E R11, desc[UR4][R10.64] ;  /* 0x000000040a0b0981 */ /* 0x000ea6000c1e1900 */
[----:B---3--:R-:W-:-:S02]  /*08d0*/  @!P1 IMAD.WIDE R2, R13, 0x4, R2 ;  /* 0x000000040d029825 */ /* 0x008fc400078e0202 */
[----:B------:R-:W2:Y:S04]  /*08e0*/  @P0 LDG.E R13, desc[UR4][R6.64+0x4] ;  /* 0x00000404060d0981 */ /* 0x000ea8000c1e1900 */
[----:B------:R-:W3:Y:S04]  /*08f0*/  @!P1 LDG.E R4, desc[UR4][R4.64] ;  /* 0x0000000404049981 */ /* 0x000ee8000c1e1900 */
[----:B------:R-:W3:Y:S01]  /*0900*/  @!P1 LDG.E R2, desc[UR4][R2.64] ;  /* 0x0000000402029981 */ /* 0x000ee2000c1e1900 */
[----:B----4-:R-:W-:-:S04]  /*0910*/  @P0 FFMA R12, R8, R12, R27 ;  /* 0x0000000c080c0223 */ /* 0x010fc8000000001b */
[----:B--2---:R-:W-:-:S04]  /*0920*/  @P0 FFMA R27, R11, R13, R12 ;  /* 0x0000000d0b1b0223 */ /* 0x004fc8000000000c */
[----:B---3--:R-:W-:-:S07]  /*0930*/  @!P1 FFMA R27, R4, R2, R27 ;  /* 0x00000002041b9223 */ /* 0x008fce000000001b */
.L_x_2:
[----:B------:R-:W0:Y:S01]  /*0940*/  LDC.64 R2, c[0x0][0x398] ;  /* 0x0000e600ff027b82 */ /* 0x000e220000000a00 */
[----:B------:R-:W-:-:S05]  /*0950*/  IADD3 R19, PT, PT, R0, R19, RZ ;  /* 0x0000001300137210 */ /* 0x000fca0007ffe0ff */
[----:B0-----:R-:W-:-:S05]  /*0960*/  IMAD.WIDE R2, R19, 0x4, R2 ;  /* 0x0000000413027825 */ /* 0x001fca00078e0202 */
[----:B------:R-:W-:Y:S01]  /*0970*/  STG.E desc[UR4][R2.64], R27 ;  /* 0x0000001b02007986 */ /* 0x000fe2000c101904 */
[----:B------:R-:W-:Y:S05]  /*0980*/  EXIT ;  /* 0x000000000000794d */ /* 0x000fea0003800000 */
.L_x_4:
[----:B------:R-:W-:-:S00]  /*0990*/  BRA `(.L_x_4) ;  /* 0xfffffffc00fc7947 */ /* 0x000fc0000383ffff */
[----:B------:R-:W-:-:S00]  /*09a0*/  NOP ;  /* 0x0000000000007918 */ /* 0x000fc00000000000 */
        /* <DEDUP_REMOVED lines=13> */
.L_x_10:


//--------------------- .text._Z10cuda_dgemmiPfS_S_ --------------------------
	.section	.text._Z10cuda_dgemmiPfS_S_,"ax",@progbits
	.align	128
        .global         _Z10cuda_dgemmiPfS_S_
        .type           _Z10cuda_dgemmiPfS_S_,@function
        .size           _Z10cuda_dgemmiPfS_S_,(.L_x_11 - _Z10cuda_dgemmiPfS_S_)
        .other          _Z10cuda_dgemmiPfS_S_,@"STO_CUDA_ENTRY STV_DEFAULT"
_Z10cuda_dgemmiPfS_S_:
.text._Z10cuda_dgemmiPfS_S_:
[----:B------:R-:W-:Y:S01]  /*0000*/  LDC R1, c[0x0][0x37c] ;  /* 0x0000df00ff017b82 */ /* 0x000fe20000000800 */
[----:B------:R-:W0:Y:S07]  /*0010*/  S2R R3, SR_TID.X ;  /* 0x0000000000037919 */ /* 0x000e2e0000002100 */
[----:B------:R-:W0:Y:S01]  /*0020*/  LDC R0, c[0x0][0x360] ;  /* 0x0000d800ff007b82 */ /* 0x000e220000000800 */
[----:B------:R-:W1:Y:S07]  /*0030*/  S2R R2, SR_TID.Y ;  /* 0x0000000000027919 */ /* 0x000e6e0000002200 */
[----:B------:R-:W0:Y:S08]  /*0040*/  S2UR UR4, SR_CTAID.X ;  /* 0x00000000000479c3 */ /* 0x000e300000002500 */
[----:B------:R-:W1:Y:S08]  /*0050*/  S2UR UR5, SR_CTAID.Y ;  /* 0x00000000000579c3 */ /* 0x000e700000002600 */
[----:B------:R-:W1:Y:S08]  /*0060*/  LDC R19, c[0x0][0x364] ;  /* 0x0000d900ff137b82 */ /* 0x000e700000000800 */
[----:B------:R-:W2:Y:S01]  /*0070*/  LDC R17, c[0x0][0x380] ;  /* 0x0000e000ff117b82 */ /* 0x000ea20000000800 */
[----:B0-----:R-:W-:-:S02]  /*0080*/  IMAD R0, R0, UR4, R3 ;  /* 0x0000000400007c24 */ /* 0x001fc4000f8e0203 */
[----:B-1----:R-:W-:-:S05]  /*0090*/  IMAD R19, R19, UR5, R2 ;  /* 0x0000000513137c24 */ /* 0x002fca000f8e0202 */
[----:B------:R-:W-:-:S04]  /*00a0*/  VIMNMX R2, PT, PT, R0, R19, !PT ;  /* 0x0000001300027248 */ /* 0x000fc80007fe0100 */
[----:B--2---:R-:W-:-:S13]  /*00b0*/  ISETP.GE.AND P0, PT, R2, R17, PT ;  /* 0x000000110200720c */ /* 0x004fda0003f06270 */
[----:B------:R-:W-:Y:S05]  /*00c0*/  @P0 EXIT ;  /* 0x000000000000094d */ /* 0x000fea0003800000 */
[----:B------:R-:W-:Y:S01]  /*00d0*/  ISETP.GE.U32.AND P0, PT, R17, 0x8, PT ;  /* 0x000000081100780c */ /* 0x000fe20003f06070 */
[----:B------:R-:W0:Y:S01]  /*00e0*/  LDCU.64 UR4, c[0x0][0x358] ;  /* 0x00006b00ff0477ac */ /* 0x000e220008000a00 */
[----:B------:R-:W-:Y:S02]  /*00f0*/  HFMA2 R22, -RZ, RZ, 0, 0 ;  /* 0x00000000ff167431 */ /* 0x000fe400000001ff */
[----:B------:R-:W-:Y:S01]  /*0100*/  IMAD R19, R19, R17, RZ ;  /* 0x0000001113137224 */ /* 0x000fe200078e02ff */
[----:B------:R-:W-:Y:S02]  /*0110*/  LOP3.LUT R26, R17, 0x7, RZ, 0xc0, !PT ;  /* 0x00000007111a7812 */ /* 0x000fe400078ec0ff */
[----:B------:R-:W-:-:S06]  /*0120*/  MOV R20, RZ ;  /* 0x000000ff00147202 */ /* 0x000fcc0000000f00 */
[----:B------:R-:W-:Y:S05]  /*0130*/  @!P0 BRA `(.L_x_5) ;  /* 0x0000000000c08947 */ /* 0x000fea0003800000 */
[----:B------:R-:W1:Y:S01]  /*0140*/  LDC.64 R2, c[0x0][0x390] ;  /* 0x0000e400ff027b82 */ /* 0x000e620000000a00 */
[----:B------:R-:W-:Y:S02]  /*0150*/  LOP3.LUT R20, R17, 0x7ffffff8, RZ, 0xc0, !PT ;  /* 0x7ffffff811147812 */ /* 0x000fe400078ec0ff */
[----:B------:R-:W-:Y:S02]  /*0160*/  MOV R22, RZ ;  /* 0x000000ff00167202 */ /* 0x000fe40000000f00 */
[----:B------:R-:W-:Y:S02]  /*0170*/  MOV R16, R0 ;  /* 0x0000000000107202 */ /* 0x000fe40000000f00 */
[----:B------:R-:W-:Y:S01]  /*0180*/  IADD3 R21, PT, PT, -R20, RZ, RZ ;  /* 0x000000ff14157210 */ /* 0x000fe20007ffe1ff */
[----:B-1----:R-:W-:-:S03]  /*0190*/  IMAD.WIDE.U32 R2, R19, 0x4, R2 ;  /* 0x0000000413027825 */ /* 0x002fc600078e0002 */
[----:B------:R-:W-:-:S04]  /*01a0*/  IADD3 R6, P0, PT, R2, 0x10, RZ ;  /* 0x0000001002067810 */ /* 0x000fc80007f1e0ff */
[----:B------:R-:W-:-:S09]  /*01b0*/  IADD3.X R3, PT, PT, RZ, R3, RZ, P0, !PT ;  /* 0x00000003ff037210 */ /* 0x000fd200007fe4ff */
.L_x_6:
[----:B------:R-:W1:Y:S01]  /*01c0*/  LDC.64 R4, c[0x0][0x388] ;  /* 0x0000e200ff047b82 */ /* 0x000e620000000a00 */
[----:B------:R-:W-:-:S05]  /*01d0*/  MOV R2, R6 ;  /* 0x0000000600027202 */ /* 0x000fca0000000f00 */
[----:B0-----:R-:W2:Y:S04]  /*01e0*/  LDG.E R18, desc[UR4][R2.64+-0x10] ;  /* 0xfffff00402127981 */ /* 0x001ea8000c1e1900 */
[----:B------:R-:W3:Y:S04]  /*01f0*/  LDG.E R25, desc[UR4][R2.64+-0xc] ;  /* 0xfffff40402197981 */ /* 0x000ee8000c1e1900 */
[----:B------:R-:W4:Y:S04]  /*0200*/  LDG.E R27, desc[UR4][R2.64+-0x8] ;  /* 0xfffff804021b7981 */ /* 0x000f28000c1e1900 */
[----:B------:R-:W5:Y:S04]  /*0210*/  LDG.E R29, desc[UR4][R2.64+-0x4] ;  /* 0xfffffc04021d7981 */ /* 0x000f68000c1e1900 */
[----:B------:R-:W5:Y:S01]  /*0220*/  LDG.E R28, desc[UR4][R2.64] ;  /* 0x00000004021c7981 */ /* 0x000f62000c1e1900 */
[----:B-1----:R-:W-:-:S05]  /*0230*/  IMAD.WIDE R4, R16, 0x4, R4 ;  /* 0x0000000410047825 */ /* 0x002fca00078e0204 */
[----:B------:R-:W2:Y:S01]  /*0240*/  LDG.E R23, desc[UR4][R4.64] ;  /* 0x0000000404177981 */ /* 0x000ea2000c1e1900 */
[----:B------:R-:W-:-:S04]  /*0250*/  IMAD.WIDE R14, R17, 0x4, R4 ;  /* 0x00000004110e7825 */ /* 0x000fc800078e0204 */
[C-C-:B------:R-:W-:Y:S01]  /*0260*/  IMAD.WIDE R6, R17.reuse, 0x8, R4.reuse ;  /* 0x0000000811067825 */ /* 0x140fe200078e0204 */
[----:B------:R0:W3:Y:S03]  /*0270*/  LDG.E R24, desc[UR4][R14.64] ;  /* 0x000000040e187981 */ /* 0x0000e6000c1e1900 */
[C-C-:B------:R-:W-:Y:S02]  /*0280*/  IMAD.WIDE R8, R17.reuse, 0xc, R4.reuse ;  /* 0x0000000c11087825 */ /* 0x140fe400078e0204 */
[----:B------:R-:W4:Y:S02]  /*0290*/  LDG.E R6, desc[UR4][R6.64] ;  /* 0x0000000406067981 */ /* 0x000f24000c1e1900 */
[C-C-:B------:R-:W-:Y:S02]  /*02a0*/  IMAD.WIDE R10, R17.reuse, 0x10, R4.reuse ;  /* 0x00000010110a7825 */ /* 0x140fe400078e0204 */
[----:B------:R-:W5:Y:S02]  /*02b0*/  LDG.E R8, desc[UR4][R8.64] ;  /* 0x0000000408087981 */ /* 0x000f64000c1e1900 */
[----:B------:R-:W-:-:S02]  /*02c0*/  IMAD.WIDE R12, R17, 0x14, R4 ;  /* 0x00000014110c7825 */ /* 0x000fc400078e0204 */
[----:B------:R-:W5:Y:S02]  /*02d0*/  LDG.E R10, desc[UR4][R10.64] ;  /* 0x000000040a0a7981 */ /* 0x000f64000c1e1900 */
[C-C-:B0-----:R-:W-:Y:S02]  /*02e0*/  IMAD.WIDE R14, R17.reuse, 0x18, R4.reuse ;  /* 0x00000018110e7825 */ /* 0x141fe400078e0204 */
[----:B------:R-:W5:Y:S02]  /*02f0*/  LDG.E R12, desc[UR4][R12.64] ;  /* 0x000000040c0c7981 */ /* 0x000f64000c1e1900 */
[----:B------:R-:W-:Y:S02]  /*0300*/  IMAD.WIDE R4, R17, 0x1c, R4 ;  /* 0x0000001c11047825 */ /* 0x000fe400078e0204 */
[----:B------:R-:W5:Y:S04]  /*0310*/  LDG.E R7, desc[UR4][R2.64+0x4] ;  /* 0x0000040402077981 */ /* 0x000f68000c1e1900 */
[----:B------:R-:W5:Y:S04]  /*0320*/  LDG.E R14, desc[UR4][R14.64] ;  /* 0x000000040e0e7981 */ /* 0x000f68000c1e1900 */
[----:B------:R-:W5:Y:S04]  /*0330*/  LDG.E R9, desc[UR4][R2.64+0x8] ;  /* 0x0000080402097981 */ /* 0x000f68000c1e1900 */
[----:B------:R-:W5:Y:S04]  /*0340*/  LDG.E R4, desc[UR4][R4.64] ;  /* 0x0000000404047981 */ /* 0x000f68000c1e1900 */
[----:B------:R0:W5:Y:S01]  /*0350*/  LDG.E R11, desc[UR4][R2.64+0xc] ;  /* 0x00000c04020b7981 */ /* 0x000162000c1e1900 */
[----:B------:R-:W-:-:S04]  /*0360*/  IADD3 R21, PT, PT, R21, 0x8, RZ ;  /* 0x0000000815157810 */ /* 0x000fc80007ffe0ff */
[----:B------:R-:W-:Y:S02]  /*0370*/  ISETP.NE.AND P0, PT, R21, RZ, PT ;  /* 0x000000ff1500720c */ /* 0x000fe40003f05270 */
[----:B------:R-:W-:Y:S01]  /*0380*/  LEA R16, R17, R16, 0x3 ;  /* 0x0000001011107211 */ /* 0x000fe200078e18ff */
[----:B--2---:R-:W-:-:S04]  /*0390*/  FFMA R23, R23, R18, R22 ;  /* 0x0000001217177223 */ /* 0x004fc80000000016 */
[----:B---3--:R-:W-:-:S04]  /*03a0*/  FFMA R23, R24, R25, R23 ;  /* 0x0000001918177223 */ /* 0x008fc80000000017 */
[----:B----4-:R-:W-:-:S04]  /*03b0*/  FFMA R23, R6, R27, R23 ;  /* 0x0000001b06177223 */ /* 0x010fc80000000017 */
[----:B-----5:R-:W-:-:S04]  /*03c0*/  FFMA R23, R8, R29, R23 ;  /* 0x0000001d08177223 */ /* 0x020fc80000000017 */
[----:B------:R-:W-:Y:S01]  /*03d0*/  FFMA R23, R10, R28, R23 ;  /* 0x0000001c0a177223 */ /* 0x000fe20000000017 */
[----:B------:R-:W-:-:S03]  /*03e0*/  IADD3 R6, P1, PT, R2, 0x20, RZ ;  /* 0x0000002002067810 */ /* 0x000fc60007f3e0ff */
[----:B------:R-:W-:Y:S01]  /*03f0*/  FFMA R7, R12, R7, R23 ;  /* 0x000000070c077223 */ /* 0x000fe20000000017 */
[----:B0-----:R-:W-:-:S03]  /*0400*/  IADD3.X R3, PT, PT, RZ, R3, RZ, P1, !PT ;  /* 0x00000003ff037210 */ /* 0x001fc60000ffe4ff */
[----:B------:R-:W-:-:S04]  /*0410*/  FFMA R7, R14, R9, R7 ;  /* 0x000000090e077223 */ /* 0x000fc80000000007 */
[----:B------:R-:W-:Y:S01]  /*0420*/  FFMA R22, R4, R11, R7 ;  /* 0x0000000b04167223 */ /* 0x000fe20000000007 */
[----:B------:R-:W-:Y:S06]  /*0430*/  @P0 BRA `(.L_x_6) ;  /* 0xfffffffc00600947 */ /* 0x000fec000383ffff */
.L_x_5:
[----:B------:R-:W-:-:S13]  /*0440*/  ISETP.NE.AND P0, PT, R26, RZ, PT ;  /* 0x000000ff1a00720c */ /* 0x000fda0003f05270 */
[----:B------:R-:W-:Y:S05]  /*0450*/  @!P0 BRA `(.L_x_7) ;  /* 0x0000000000fc8947 */ /* 0x000fea0003800000 */
[----:B------:R-:W-:Y:S02]  /*0460*/  ISETP.GE.U32.AND P1, PT, R26, 0x4, PT ;  /* 0x000000041a00780c */ /* 0x000fe40003f26070 */
[----:B------:R-:W-:-:S04]  /*0470*/  LOP3.LUT R14, R17, 0x3, RZ, 0xc0, !PT ;  /* 0x00000003110e7812 */ /* 0x000fc800078ec0ff */
[----:B------:R-:W-:-:S07]  /*0480*/  ISETP.NE.AND P0, PT, R14, RZ, PT ;  /* 0x000000ff0e00720c */ /* 0x000fce0003f05270 */
[----:B------:R-:W-:Y:S06]  /*0490*/  @!P1 BRA `(.L_x_8) ;  /* 0x00000000006c9947 */ /* 0x000fec0003800000 */
[----:B------:R-:W1:Y:S01]  /*04a0*/  LDC.64 R6, c[0x0][0x388] ;  /* 0x0000e200ff067b82 */ /* 0x000e620000000a00 */
[----:B------:R-:W2:Y:S01]  /*04b0*/  LDCU.64 UR6, c[0x0][0x390] ;  /* 0x00007200ff0677ac */ /* 0x000ea20008000a00 */
[----:B------:R-:W-:Y:S01]  /*04c0*/  IMAD R3, R20, R17, R0 ;  /* 0x0000001114037224 */ /* 0x000fe200078e0200 */
[----:B------:R-:W-:-:S05]  /*04d0*/  IADD3 R5, PT, PT, R19, R20, RZ ;  /* 0x0000001413057210 */ /* 0x000fca0007ffe0ff */
[----:B------:R-:W3:Y:S01]  /*04e0*/  LDC.64 R10, c[0x0][0x390] ;  /* 0x0000e400ff0a7b82 */ /* 0x000ee20000000a00 */
[----:B-1----:R-:W-:Y:S01]  /*04f0*/  IMAD.WIDE R6, R3, 0x4, R6 ;  /* 0x0000000403067825 */ /* 0x002fe200078e0206 */
[----:B------:R-:W-:-:S04]  /*0500*/  IADD3 R3, P1, PT, R19, R20, RZ ;  /* 0x0000001413037210 */ /* 0x000fc80007f3e0ff */
[----:B------:R-:W-:Y:S01]  /*0510*/  IADD3.X R4, PT, PT, RZ, RZ, RZ, P1, !PT ;  /* 0x000000ffff047210 */ /* 0x000fe20000ffe4ff */
[----:B------:R-:W-:Y:S01]  /*0520*/  IMAD.WIDE R8, R17, 0x4, R6 ;  /* 0x0000000411087825 */ /* 0x000fe200078e0206 */
[----:B--2---:R-:W-:Y:S01]  /*0530*/  LEA R2, P1, R3, UR6, 0x2 ;  /* 0x0000000603027c11 */ /* 0x004fe2000f8210ff */
[----:B0-----:R-:W2:Y:S02]  /*0540*/  LDG.E R7, desc[UR4][R6.64] ;  /* 0x0000000406077981 */ /* 0x001ea4000c1e1900 */
[----:B---3--:R-:W-:Y:S01]  /*0550*/  IMAD.WIDE.U32 R10, R5, 0x4, R10 ;  /* 0x00000004050a7825 */ /* 0x008fe200078e000a */
[----:B------:R-:W-:-:S03]  /*0560*/  LEA.HI.X R3, R3, UR7, R4, 0x2, P1 ;  /* 0x0000000703037c11 */ /* 0x000fc600088f1404 */
[C---:B------:R-:W-:Y:S02]  /*0570*/  IMAD.WIDE R12, R17.reuse, 0x4, R8 ;  /* 0x00000004110c7825 */ /* 0x040fe400078e0208 */
[----:B------:R-:W2:Y:S04]  /*0580*/  LDG.E R10, desc[UR4][R10.64] ;  /* 0x000000040a0a7981 */ /* 0x000ea8000c1e1900 */
[----:B------:R-:W3:Y:S01]  /*0590*/  LDG.E R9, desc[UR4][R8.64] ;  /* 0x0000000408097981 */ /* 0x000ee2000c1e1900 */
[----:B------:R-:W-:-:S03]  /*05a0*/  IMAD.WIDE R4, R17, 0x4, R12 ;  /* 0x0000000411047825 */ /* 0x000fc600078e020c */
        /* <DEDUP_REMOVED lines=10> */
.L_x_8:
[----:B------:R-:W-:Y:S05]  /*0650*/  @!P0 BRA `(.L_x_7) ;  /* 0x00000000007c8947 */ /* 0x000fea0003800000 */
[----:B------:R-:W-:Y:S02]  /*0660*/  ISETP.NE.AND P1, PT, R14, 0x1, PT ;  /* 0x000000010e00780c */ /* 0x000fe40003f25270 */
[----:B------:R-:W-:-:S04]  /*0670*/  LOP3.LUT R2, R17, 0x1, RZ, 0xc0, !PT ;  /* 0x0000000111027812 */ /* 0x000fc800078ec0ff */
[----:B------:R-:W-:-:S07]  /*0680*/  ISETP.NE.U32.AND P0, PT, R2, 0x1, PT ;  /* 0x000000010200780c */ /* 0x000fce0003f05070 */
[----:B------:R-:W1:Y:S01]  /*0690*/  @P1 LDC.64 R10, c[0x0][0x390] ;  /* 0x0000e400ff0a1b82 */ /* 0x000e620000000a00 */
[CC--:B------:R-:W-:Y:S02]  /*06a0*/  @P1 IADD3 R13, PT, PT, R19.reuse, R20.reuse, RZ ;  /* 0x00000014130d1210 */ /* 0x0c0fe40007ffe0ff */
[----:B------:R-:W-:-:S04]  /*06b0*/  @P1 IADD3 R12, P2, PT, R19, R20, RZ ;  /* 0x00000014130c1210 */ /* 0x000fc80007f5e0ff */
[----:B------:R-:W-:Y:S01]  /*06c0*/  @P1 IADD3.X R14, PT, PT, RZ, RZ, RZ, P2, !PT ;  /* 0x000000ffff0e1210 */ /* 0x000fe200017fe4ff */
[----:B------:R-:W2:Y:S08]  /*06d0*/  @P1 LDC.64 R8, c[0x0][0x388] ;  /* 0x0000e200ff081b82 */ /* 0x000eb00000000a00 */
[----:B------:R-:W3:Y:S08]  /*06e0*/  @P1 LDC.64 R6, c[0x0][0x390] ;  /* 0x0000e400ff061b82 */ /* 0x000ef00000000a00 */
[----:B------:R-:W4:Y:S01]  /*06f0*/  @!P0 LDC.64 R4, c[0x0][0x388] ;  /* 0x0000e200ff048b82 */ /* 0x000f220000000a00 */
[----:B-1----:R-:W-:-:S04]  /*0700*/  @P1 IMAD.WIDE.U32 R10, R13, 0x4, R10 ;  /* 0x000000040d0a1825 */ /* 0x002fc800078e000a */
[CC--:B------:R-:W-:Y:S01]  /*0710*/  @P1 IMAD R13, R20.reuse, R17.reuse, R0 ;  /* 0x00000011140d1224 */ /* 0x0c0fe200078e0200 */
[----:B------:R-:W-:Y:S01]  /*0720*/  @P1 IADD3 R20, PT, PT, R20, 0x2, RZ ;  /* 0x0000000214141810 */ /* 0x000fe20007ffe0ff */
[----:B0-----:R-:W5:Y:S01]  /*0730*/  @P1 LDG.E R10, desc[UR4][R10.64] ;  /* 0x000000040a0a1981 */ /* 0x001f62000c1e1900 */
[----:B------:R-:W0:Y:S01]  /*0740*/  @!P0 LDC.64 R2, c[0x0][0x390] ;  /* 0x0000e400ff028b82 */ /* 0x000e220000000a00 */
[----:B--2---:R-:W-:Y:S01]  /*0750*/  @P1 IMAD.WIDE R8, R13, 0x4, R8 ;  /* 0x000000040d081825 */ /* 0x004fe200078e0208 */
[----:B------:R-:W-:Y:S02]  /*0760*/  @!P0 IADD3 R21, PT, PT, R19, R20, RZ ;  /* 0x0000001413158210 */ /* 0x000fe40007ffe0ff */
[----:B---3--:R-:W-:Y:S01]  /*0770*/  @P1 LEA R6, P2, R12, R6, 0x2 ;  /* 0x000000060c061211 */ /* 0x008fe200078410ff */
[----:B------:R-:W-:Y:S01]  /*0780*/  @!P0 IMAD R15, R20, R17, R0 ;  /* 0x00000011140f8224 */ /* 0x000fe200078e0200 */
[----:B------:R-:W5:Y:S02]  /*0790*/  @P1 LDG.E R23, desc[UR4][R8.64] ;  /* 0x0000000408171981 */ /* 0x000f64000c1e1900 */
[----:B------:R-:W-:Y:S01]  /*07a0*/  @P1 LEA.HI.X R7, R12, R7, R14, 0x2, P2 ;  /* 0x000000070c071211 */ /* 0x000fe200010f140e */
[----:B------:R-:W-:-:S04]  /*07b0*/  @P1 IMAD.WIDE R12, R17, 0x4, R8 ;  /* 0x00000004110c1825 */ /* 0x000fc800078e0208 */
[----:B----4-:R-:W-:Y:S01]  /*07c0*/  @!P0 IMAD.WIDE R4, R15, 0x4, R4 ;  /* 0x000000040f048825 */ /* 0x010fe200078e0204 */
[----:B------:R-:W2:Y:S04]  /*07d0*/  @P1 LDG.E R6, desc[UR4][R6.64+0x4] ;  /* 0x0000040406061981 */ /* 0x000ea8000c1e1900 */
[----:B------:R-:W2:Y:S01]  /*07e0*/  @P1 LDG.E R13, desc[UR4][R12.64] ;  /* 0x000000040c0d1981 */ /* 0x000ea2000c1e1900 */
[----:B0-----:R-:W-:-:S03]  /*07f0*/  @!P0 IMAD.WIDE.U32 R2, R21, 0x4, R2 ;  /* 0x0000000415028825 */ /* 0x001fc600078e0002 */
[----:B------:R-:W3:Y:S04]  /*0800*/  @!P0 LDG.E R5, desc[UR4][R4.64] ;  /* 0x0000000404058981 */ /* 0x000ee8000c1e1900 */
[----:B------:R-:W3:Y:S01]  /*0810*/  @!P0 LDG.E R2, desc[UR4][R2.64] ;  /* 0x0000000402028981 */ /* 0x000ee2000c1e1900 */
[----:B-----5:R-:W-:-:S04]  /*0820*/  @P1 FFMA R10, R23, R10, R22 ;  /* 0x0000000a170a1223 */ /* 0x020fc80000000016 */
[----:B--2---:R-:W-:-:S04]  /*0830*/  @P1 FFMA R22, R13, R6, R10 ;  /* 0x000000060d161223 */ /* 0x004fc8000000000a */
[----:B---3--:R-:W-:-:S07]  /*0840*/  @!P0 FFMA R22, R5, R2, R22 ;  /* 0x0000000205168223 */ /* 0x008fce0000000016 */
.L_x_7:
[----:B------:R-:W1:Y:S01]  /*0850*/  LDC.64 R2, c[0x0][0x398] ;  /* 0x0000e600ff027b82 */ /* 0x000e620000000a00 */
[----:B------:R-:W-:-:S05]  /*0860*/  IADD3 R19, PT, PT, R0, R19, RZ ;  /* 0x0000001300137210 */ /* 0x000fca0007ffe0ff */
[----:B-1----:R-:W-:-:S05]  /*0870*/  IMAD.WIDE R2, R19, 0x4, R2 ;  /* 0x0000000413027825 */ /* 0x002fca00078e0202 */
[----:B0-----:R-:W-:Y:S01]  /*0880*/  STG.E desc[UR4][R2.64], R22 ;  /* 0x0000001602007986 */ /* 0x001fe2000c101904 */
[----:B------:R-:W-:Y:S05]  /*0890*/  EXIT ;  /* 0x000000000000794d */ /* 0x000fea0003800000 */
.L_x_9:
        /* <DEDUP_REMOVED lines=14> */
.L_x_11:


//--------------------- .nv.shared.reserved.0     --------------------------
	.section	.nv.shared.reserved.0,"aw",@nobits
	.weak		__nv_reservedSMEM_offset_0_alias
	.size		__nv_reservedSMEM_offset_0_alias, 0, 64
	.other		__nv_reservedSMEM_offset_0_alias,@"STO_CUDA_RESERVED_SHARED STV_DEFAULT"
__nv_reservedSMEM_offset_0_alias:
	.zero		0
	.zero		64


//--------------------- .nv.constant0._Z15cuda_dgemmAsynciPfS_S_i --------------------------
	.section	.nv.constant0._Z15cuda_dgemmAsynciPfS_S_i,"a",@progbits
	.sectionflags	@""
	.align	4
.nv.constant0._Z15cuda_dgemmAsynciPfS_S_i:
	.zero		932


//--------------------- .nv.constant0._Z10cuda_dgemmiPfS_S_ --------------------------
	.section	.nv.constant0._Z10cuda_dgemmiPfS_S_,"a",@progbits
	.sectionflags	@""
	.align	4
.nv.constant0._Z10cuda_dgemmiPfS_S_:
	.zero		928


//--------------------- SYMBOLS --------------------------

	.type		.nv.reservedSmem.offset0,@object
	.size		.nv.reservedSmem.offset0,0x4
